	.headerflags	@"EF_CUDA_TEXMODE_UNIFIED EF_CUDA_64BIT_ADDRESS EF_CUDA_ACCELERATORS EF_CUDA_SM90 EF_CUDA_VIRTUAL_SM(EF_CUDA_SM90)"
	.elftype	@"ET_EXEC"


//--------------------- .nv.info                  --------------------------
	.section	.nv.info,"",@"SHT_CUDA_INFO"
	.align	4


	//----- nvinfo : EIATTR_REGCOUNT
	.align		4
        /*0000*/ 	.byte	0x04, 0x2f
        /*0002*/ 	.short	(.L_1 - .L_0)
	.align		4
.L_0:
        /*0004*/ 	.word	index@(triton_poi_fused_convolution_relu_18)
        /*0008*/ 	.word	0x00000018


	//----- nvinfo : EIATTR_MIN_STACK_SIZE
	.align		4
.L_1:
        /*000c*/ 	.byte	0x04, 0x12
        /*000e*/ 	.short	(.L_3 - .L_2)
	.align		4
.L_2:
        /*0010*/ 	.word	index@(triton_poi_fused_convolution_relu_18)
        /*0014*/ 	.word	0x00000000


	//----- nvinfo : EIATTR_FRAME_SIZE
	.align		4
.L_3:
        /*0018*/ 	.byte	0x04, 0x11
        /*001a*/ 	.short	(.L_5 - .L_4)
	.align		4
.L_4:
        /*001c*/ 	.word	index@(triton_poi_fused_convolution_relu_18)
        /*0020*/ 	.word	0x00000000


	//----- nvinfo : EIATTR_MIN_STACK_SIZE
	.align		4
.L_5:
        /*0024*/ 	.byte	0x04, 0x12
        /*0026*/ 	.short	(.L_7 - .L_6)
	.align		4
.L_6:
        /*0028*/ 	.word	index@(triton_poi_fused_convolution_relu_18)
        /*002c*/ 	.word	0x00000000
.L_7:


//--------------------- .nv.info.triton_poi_fused_convolution_relu_18 --------------------------
	.section	.nv.info.triton_poi_fused_convolution_relu_18,"",@"SHT_CUDA_INFO"
	.sectionflags	@""
	.align	4


	//----- nvinfo : EIATTR_CUDA_API_VERSION
	.align		4
        /*0000*/ 	.byte	0x04, 0x37
        /*0002*/ 	.short	(.L_9 - .L_8)
.L_8:
        /*0004*/ 	.word	0x0000007c


	//----- nvinfo : EIATTR_KPARAM_INFO
	.align		4
.L_9:
        /*0008*/ 	.byte	0x04, 0x17
        /*000a*/ 	.short	(.L_11 - .L_10)
.L_10:
        /*000c*/ 	.word	0x00000000
        /*0010*/ 	.short	0x0002
        /*0012*/ 	.short	0x0010
        /*0014*/ 	.byte	0x00, 0xf0, 0x11, 0x00


	//----- nvinfo : EIATTR_KPARAM_INFO
	.align		4
.L_11:
        /*0018*/ 	.byte	0x04, 0x17
        /*001a*/ 	.short	(.L_13 - .L_12)
.L_12:
        /*001c*/ 	.word	0x00000000
        /*0020*/ 	.short	0x0001
        /*0022*/ 	.short	0x0008
        /*0024*/ 	.byte	0x00, 0xf4, 0x21, 0x00


	//----- nvinfo : EIATTR_KPARAM_INFO
	.align		4
.L_13:
        /*0028*/ 	.byte	0x04, 0x17
        /*002a*/ 	.short	(.L_15 - .L_14)
.L_14:
        /*002c*/ 	.word	0x00000000
        /*0030*/ 	.short	0x0000
        /*0032*/ 	.short	0x0000
        /*0034*/ 	.byte	0x00, 0xf4, 0x21, 0x00


	//----- nvinfo : EIATTR_SPARSE_MMA_MASK
	.align		4
.L_15:
        /*0038*/ 	.byte	0x03, 0x50
        /*003a*/ 	.short	0x0000


	//----- nvinfo : EIATTR_MAXREG_COUNT
	.align		4
        /*003c*/ 	.byte	0x03, 0x1b
        /*003e*/ 	.short	0x00ff


	//----- nvinfo : EIATTR_EXIT_INSTR_OFFSETS
	.align		4
        /*0040*/ 	.byte	0x04, 0x1c
        /*0042*/ 	.short	(.L_17 - .L_16)


	//   ....[0]....
.L_16:
        /*0044*/ 	.word	0x00000380


	//   ....[1]....
        /*0048*/ 	.word	0x000003a0


	//----- nvinfo : EIATTR_REQNTID
	.align		4
.L_17:
        /*004c*/ 	.byte	0x04, 0x10
        /*004e*/ 	.short	(.L_19 - .L_18)
.L_18:
        /*0050*/ 	.word	0x00000080
        /*0054*/ 	.word	0x00000001
        /*0058*/ 	.word	0x00000001


	//----- nvinfo : EIATTR_CBANK_PARAM_SIZE
	.align		4
.L_19:
        /*005c*/ 	.byte	0x03, 0x19
        /*005e*/ 	.short	0x0014


	//----- nvinfo : EIATTR_PARAM_CBANK
	.align		4
        /*0060*/ 	.byte	0x04, 0x0a
        /*0062*/ 	.short	(.L_21 - .L_20)
	.align		4
.L_20:
        /*0064*/ 	.word	index@(.nv.constant0.triton_poi_fused_convolution_relu_18)
        /*0068*/ 	.short	0x0210
        /*006a*/ 	.short	0x0014


	//----- nvinfo : EIATTR_SW_WAR
	.align		4
.L_21:
        /*006c*/ 	.byte	0x04, 0x36
        /*006e*/ 	.short	(.L_23 - .L_22)
.L_22:
        /*0070*/ 	.word	0x00000008
.L_23:


//--------------------- .nv.callgraph             --------------------------
	.section	.nv.callgraph,"",@"SHT_CUDA_CALLGRAPH"
	.align	4
	.sectionentsize	8
	.align		4
        /*0000*/ 	.word	0x00000000
	.align		4
        /*0004*/ 	.word	0xffffffff
	.align		4
        /*0008*/ 	.word	0x00000000
	.align		4
        /*000c*/ 	.word	0xfffffffe
	.align		4
        /*0010*/ 	.word	0x00000000
	.align		4
        /*0014*/ 	.word	0xfffffffd
	.align		4
        /*0018*/ 	.word	0x00000000
	.align		4
        /*001c*/ 	.word	0xfffffffc


//--------------------- .text.triton_poi_fused_convolution_relu_18 --------------------------
	.section	.text.triton_poi_fused_convolution_relu_18,"ax",@progbits
	.align	128
        .global         triton_poi_fused_convolution_relu_18
        .type           triton_poi_fused_convolution_relu_18,@function
        .size           triton_poi_fused_convolution_relu_18,(.L_x_1 - triton_poi_fused_convolution_relu_18)
        .other          triton_poi_fused_convolution_relu_18,@"STO_CUDA_ENTRY STV_DEFAULT"
triton_poi_fused_convolution_relu_18:
.text.triton_poi_fused_convolution_relu_18:
[----:B------:R-:W0:Y:S02]  /*0000*/  LDC R1, c[0x0][0x28] ;  /* 0x00000a00ff017b82 */ /* 0x000e240000000800 */
[----:B------:R-:W1:Y:S01]  /*0010*/  S2R R0, SR_TID.X ;  /* 0x0000000000007919 */ /* 0x000e620000002100 */
[----:B------:R-:W2:Y:S01]  /*0020*/  LDC.64 R2, c[0x0][0x210] ;  /* 0x00008400ff027b82 */ /* 0x000ea20000000a00 */
[----:B------:R-:W-:Y:S02]  /*0030*/  CS2R R12, SRZ ;  /* 0x00000000000c7805 */ /* 0x000fe4000001ff00 */
[----:B------:R-:W-:Y:S01]  /*0040*/  CS2R R14, SRZ ;  /* 0x00000000000e7805 */ /* 0x000fe2000001ff00 */
[----:B------:R-:W3:Y:S01]  /*0050*/  S2R R5, SR_CTAID.X ;  /* 0x0000000000057919 */ /* 0x000ee20000002500 */
[----:B------:R-:W-:Y:S02]  /*0060*/  CS2R R16, SRZ ;  /* 0x0000000000107805 */ /* 0x000fe4000001ff00 */
[----:B------:R-:W-:Y:S01]  /*0070*/  CS2R R18, SRZ ;  /* 0x0000000000127805 */ /* 0x000fe2000001ff00 */
[----:B------:R-:W-:Y:S01]  /*0080*/  ULDC.64 UR4, c[0x0][0x208] ;  /* 0x0000820000047ab9 */ /* 0x000fe20000000a00 */
[----:B------:R-:W4:Y:S01]  /*0090*/  LDC.64 R20, c[0x0][0x218] ;  /* 0x00008600ff147b82 */ /* 0x000f220000000a00 */
[----:B-1----:R-:W-:Y:S01]  /*00a0*/  IMAD.SHL.U32 R0, R0, 0x4, RZ ;  /* 0x0000000400007824 */ /* 0x002fe200078e00ff */
[----:B---3--:R-:W-:-:S04]  /*00b0*/  SHF.R.S32.HI R4, RZ, 0x15, R5 ;  /* 0x00000015ff047819 */ /* 0x008fc80000011405 */
[----:B------:R-:W-:Y:S02]  /*00c0*/  LOP3.LUT R0, R0, 0x1fc, RZ, 0xc0, !PT ;  /* 0x000001fc00007812 */ /* 0x000fe400078ec0ff */
[----:B------:R-:W-:-:S03]  /*00d0*/  SGXT R4, R4, 0x1 ;  /* 0x000000010404781a */ /* 0x000fc60000000200 */
[----:B------:R-:W-:-:S04]  /*00e0*/  IMAD R5, R5, 0x400, R0 ;  /* 0x0000040005057824 */ /* 0x000fc800078e0200 */
[C---:B--2---:R-:W-:Y:S01]  /*00f0*/  IMAD.WIDE R2, R5.reuse, 0x4, R2 ;  /* 0x0000000405027825 */ /* 0x044fe200078e0202 */
[----:B------:R-:W-:Y:S02]  /*0100*/  LEA.HI R4, R4, R5, RZ, 0x9 ;  /* 0x0000000504047211 */ /* 0x000fe400078f48ff */
[----:B------:R-:W-:Y:S02]  /*0110*/  ISETP.GE.AND P1, PT, R5, 0x220800, PT ;  /* 0x002208000500780c */ /* 0x000fe40003f26270 */
[----:B------:R-:W-:-:S05]  /*0120*/  LOP3.LUT R4, R4, 0xfffffe00, RZ, 0xc0, !PT ;  /* 0xfffffe0004047812 */ /* 0x000fca00078ec0ff */
[C---:B------:R-:W-:Y:S02]  /*0130*/  IMAD.IADD R7, R5.reuse, 0x1, -R4 ;  /* 0x0000000105077824 */ /* 0x040fe400078e0a04 */
[----:B------:R-:W-:Y:S02]  /*0140*/  VIADD R5, R5, 0x200 ;  /* 0x0000020005057836 */ /* 0x000fe40000000000 */
[----:B----4-:R-:W-:Y:S02]  /*0150*/  IMAD.WIDE R20, R7, 0x4, R20 ;  /* 0x0000000407147825 */ /* 0x010fe400078e0214 */
[----:B------:R-:W2:Y:S01]  /*0160*/  @!P1 LDG.E.128 R12, desc[UR4][R2.64] ;  /* 0x00000004020c9981 */ /* 0x000ea2000c1e1d00 */
[----:B------:R-:W-:-:S03]  /*0170*/  ISETP.GE.AND P0, PT, R5, 0x220800, PT ;  /* 0x002208000500780c */ /* 0x000fc60003f06270 */
[----:B------:R-:W2:Y:S01]  /*0180*/  @!P1 LDG.E.EL.128 R16, desc[UR4][R20.64] ;  /* 0x0000000414109981 */ /* 0x000ea2000c2e1d00 */
[----:B------:R-:W-:Y:S02]  /*0190*/  CS2R R4, SRZ ;  /* 0x0000000000047805 */ /* 0x000fe4000001ff00 */
[----:B------:R-:W-:Y:S02]  /*01a0*/  CS2R R6, SRZ ;  /* 0x0000000000067805 */ /* 0x000fe4000001ff00 */
[----:B------:R-:W-:Y:S02]  /*01b0*/  CS2R R8, SRZ ;  /* 0x0000000000087805 */ /* 0x000fe4000001ff00 */
[----:B------:R-:W-:-:S03]  /*01c0*/  CS2R R10, SRZ ;  /* 0x00000000000a7805 */ /* 0x000fc6000001ff00 */
[----:B------:R-:W3:Y:S04]  /*01d0*/  @!P0 LDG.E.EL.128 R4, desc[UR4][R20.64] ;  /* 0x0000000414048981 */ /* 0x000ee8000c2e1d00 */
[----:B------:R-:W3:Y:S01]  /*01e0*/  @!P0 LDG.E.128 R8, desc[UR4][R2.64+0x800] ;  /* 0x0008000402088981 */ /* 0x000ee2000c1e1d00 */
[----:B--2---:R-:W-:Y:S01]  /*01f0*/  FSETP.GEU.AND P5, PT, R12, -R16, PT ;  /* 0x800000100c00720b */ /* 0x004fe20003fae000 */
[----:B------:R-:W-:Y:S01]  /*0200*/  FADD R12, R16, R12 ;  /* 0x0000000c100c7221 */ /* 0x000fe20000000000 */
[----:B------:R-:W-:Y:S01]  /*0210*/  FSETP.GEU.AND P4, PT, R13, -R17, PT ;  /* 0x800000110d00720b */ /* 0x000fe20003f8e000 */
[----:B------:R-:W-:Y:S01]  /*0220*/  FADD R13, R17, R13 ;  /* 0x0000000d110d7221 */ /* 0x000fe20000000000 */
[----:B------:R-:W-:Y:S01]  /*0230*/  FSETP.GEU.AND P3, PT, R14, -R18, PT ;  /* 0x800000120e00720b */ /* 0x000fe20003f6e000 */
[----:B------:R-:W-:Y:S01]  /*0240*/  FADD R14, R18, R14 ;  /* 0x0000000e120e7221 */ /* 0x000fe20000000000 */
[----:B------:R-:W-:Y:S01]  /*0250*/  FADD R0, R19, R15 ;  /* 0x0000000f13007221 */ /* 0x000fe20000000000 */
[----:B------:R-:W-:-:S02]  /*0260*/  FSETP.GEU.AND P2, PT, R15, -R19, PT ;  /* 0x800000130f00720b */ /* 0x000fc40003f4e000 */
[----:B------:R-:W-:Y:S02]  /*0270*/  SEL R12, R12, RZ, P5 ;  /* 0x000000ff0c0c7207 */ /* 0x000fe40002800000 */
[----:B------:R-:W-:Y:S02]  /*0280*/  SEL R13, R13, RZ, P4 ;  /* 0x000000ff0d0d7207 */ /* 0x000fe40002000000 */
[----:B------:R-:W-:Y:S02]  /*0290*/  SEL R14, R14, RZ, P3 ;  /* 0x000000ff0e0e7207 */ /* 0x000fe40001800000 */
[----:B------:R-:W-:Y:S01]  /*02a0*/  SEL R15, R0, RZ, P2 ;  /* 0x000000ff000f7207 */ /* 0x000fe20001000000 */
[----:B---3--:R-:W-:Y:S01]  /*02b0*/  FADD R0, R7, R11 ;  /* 0x0000000b07007221 */ /* 0x008fe20000000000 */
[----:B------:R-:W-:Y:S01]  /*02c0*/  FSETP.GEU.AND P4, PT, R8, -R4, PT ;  /* 0x800000040800720b */ /* 0x000fe20003f8e000 */
[----:B------:R-:W-:Y:S01]  /*02d0*/  FADD R4, R4, R8 ;  /* 0x0000000804047221 */ /* 0x000fe20000000000 */
[----:B------:R-:W-:Y:S01]  /*02e0*/  FSETP.GEU.AND P3, PT, R9, -R5, PT ;  /* 0x800000050900720b */ /* 0x000fe20003f6e000 */
[----:B------:R1:W-:Y:S01]  /*02f0*/  @!P1 STG.E.128 desc[UR4][R2.64], R12 ;  /* 0x0000000c02009986 */ /* 0x0003e2000c101d04 */
        /* <DEDUP_REMOVED lines=8> */
[----:B------:R-:W-:Y:S06]  /*0380*/  @P0 EXIT ;  /* 0x000000000000094d */ /* 0x000fec0003800000 */
[----:B------:R-:W-:Y:S01]  /*0390*/  STG.E.128 desc[UR4][R2.64+0x800], R4 ;  /* 0x0008000402007986 */ /* 0x000fe2000c101d04 */
[----:B------:R-:W-:Y:S05]  /*03a0*/  EXIT ;  /* 0x000000000000794d */ /* 0x000fea0003800000 */
.L_x_0:
[----:B------:R-:W-:-:S00]  /*03b0*/  BRA `(.L_x_0) ;  /* 0xfffffffc00fc7947 */ /* 0x000fc0000383ffff */
[----:B------:R-:W-:-:S00]  /*03c0*/  NOP ;  /* 0x0000000000007918 */ /* 0x000fc00000000000 */
        /* <DEDUP_REMOVED lines=11> */
.L_x_1:


//--------------------- .nv.constant0.triton_poi_fused_convolution_relu_18 --------------------------
	.section	.nv.constant0.triton_poi_fused_convolution_relu_18,"a",@progbits
	.sectionflags	@""
	.align	4
.nv.constant0.triton_poi_fused_convolution_relu_18:
	.zero		548
